	.headerflags	@"EF_CUDA_TEXMODE_UNIFIED EF_CUDA_64BIT_ADDRESS EF_CUDA_SM89 EF_CUDA_VIRTUAL_SM(EF_CUDA_SM89)"
	.elftype	@"ET_EXEC"


//--------------------- .nv.info                  --------------------------
	.section	.nv.info,"",@"SHT_CUDA_INFO"
	.align	4


	//----- nvinfo : EIATTR_REGCOUNT
	.align		4
        /*0000*/ 	.byte	0x04, 0x2f
        /*0002*/ 	.short	(.L_2 - .L_1)
	.align		4
.L_1:
        /*0004*/ 	.word	index@(triton__0d1d2d3d4d5d6d7d8de9de)
        /*0008*/ 	.word	0x00000028


	//----- nvinfo : EIATTR_MAX_STACK_SIZE
	.align		4
.L_2:
        /*000c*/ 	.byte	0x04, 0x23
        /*000e*/ 	.short	(.L_4 - .L_3)
	.align		4
.L_3:
        /*0010*/ 	.word	index@(triton__0d1d2d3d4d5d6d7d8de9de)
        /*0014*/ 	.word	0x00000000


	//----- nvinfo : EIATTR_MIN_STACK_SIZE
	.align		4
.L_4:
        /*0018*/ 	.byte	0x04, 0x12
        /*001a*/ 	.short	(.L_6 - .L_5)
	.align		4
.L_5:
        /*001c*/ 	.word	index@(triton__0d1d2d3d4d5d6d7d8de9de)
        /*0020*/ 	.word	0x00000000


	//----- nvinfo : EIATTR_FRAME_SIZE
	.align		4
.L_6:
        /*0024*/ 	.byte	0x04, 0x11
        /*0026*/ 	.short	(.L_8 - .L_7)
	.align		4
.L_7:
        /*0028*/ 	.word	index@(triton__0d1d2d3d4d5d6d7d8de9de)
        /*002c*/ 	.word	0x00000000
.L_8:


//--------------------- .nv.info.triton__0d1d2d3d4d5d6d7d8de9de --------------------------
	.section	.nv.info.triton__0d1d2d3d4d5d6d7d8de9de,"",@"SHT_CUDA_INFO"
	.align	4


	//----- nvinfo : EIATTR_CUDA_API_VERSION
	.align		4
        /*0000*/ 	.byte	0x04, 0x37
        /*0002*/ 	.short	(.L_10 - .L_9)
.L_9:
        /*0004*/ 	.word	0x0000007b


	//----- nvinfo : EIATTR_PARAM_CBANK
	.align		4
.L_10:
        /*0008*/ 	.byte	0x04, 0x0a
        /*000a*/ 	.short	(.L_12 - .L_11)
	.align		4
.L_11:
        /*000c*/ 	.word	index@(.nv.constant0.triton__0d1d2d3d4d5d6d7d8de9de)
        /*0010*/ 	.short	0x0160
        /*0012*/ 	.short	0x0048


	//----- nvinfo : EIATTR_CBANK_PARAM_SIZE
	.align		4
.L_12:
        /*0014*/ 	.byte	0x03, 0x19
        /*0016*/ 	.short	0x0048


	//----- nvinfo : EIATTR_KPARAM_INFO
	.align		4
        /*0018*/ 	.byte	0x04, 0x17
        /*001a*/ 	.short	(.L_14 - .L_13)
.L_13:
        /*001c*/ 	.word	0x00000000
        /*0020*/ 	.short	0x0009
        /*0022*/ 	.short	0x0044
        /*0024*/ 	.byte	0x00, 0xf0, 0x11, 0x00


	//----- nvinfo : EIATTR_KPARAM_INFO
	.align		4
.L_14:
        /*0028*/ 	.byte	0x04, 0x17
        /*002a*/ 	.short	(.L_16 - .L_15)
.L_15:
        /*002c*/ 	.word	0x00000000
        /*0030*/ 	.short	0x0008
        /*0032*/ 	.short	0x0040
        /*0034*/ 	.byte	0x00, 0xf0, 0x11, 0x00


	//----- nvinfo : EIATTR_KPARAM_INFO
	.align		4
.L_16:
        /*0038*/ 	.byte	0x04, 0x17
        /*003a*/ 	.short	(.L_18 - .L_17)
.L_17:
        /*003c*/ 	.word	0x00000000
        /*0040*/ 	.short	0x0007
        /*0042*/ 	.short	0x0038
        /*0044*/ 	.byte	0x00, 0xf0, 0x21, 0x00


	//----- nvinfo : EIATTR_KPARAM_INFO
	.align		4
.L_18:
        /*0048*/ 	.byte	0x04, 0x17
        /*004a*/ 	.short	(.L_20 - .L_19)
.L_19:
        /*004c*/ 	.word	0x00000000
        /*0050*/ 	.short	0x0006
        /*0052*/ 	.short	0x0030
        /*0054*/ 	.byte	0x00, 0xf0, 0x21, 0x00


	//----- nvinfo : EIATTR_KPARAM_INFO
	.align		4
.L_20:
        /*0058*/ 	.byte	0x04, 0x17
        /*005a*/ 	.short	(.L_22 - .L_21)
.L_21:
        /*005c*/ 	.word	0x00000000
        /*0060*/ 	.short	0x0005
        /*0062*/ 	.short	0x0028
        /*0064*/ 	.byte	0x00, 0xf0, 0x21, 0x00


	//----- nvinfo : EIATTR_KPARAM_INFO
	.align		4
.L_22:
        /*0068*/ 	.byte	0x04, 0x17
        /*006a*/ 	.short	(.L_24 - .L_23)
.L_23:
        /*006c*/ 	.word	0x00000000
        /*0070*/ 	.short	0x0004
        /*0072*/ 	.short	0x0020
        /*0074*/ 	.byte	0x00, 0xf0, 0x21, 0x00


	//----- nvinfo : EIATTR_KPARAM_INFO
	.align		4
.L_24:
        /*0078*/ 	.byte	0x04, 0x17
        /*007a*/ 	.short	(.L_26 - .L_25)
.L_25:
        /*007c*/ 	.word	0x00000000
        /*0080*/ 	.short	0x0003
        /*0082*/ 	.short	0x0018
        /*0084*/ 	.byte	0x00, 0xf0, 0x21, 0x00


	//----- nvinfo : EIATTR_KPARAM_INFO
	.align		4
.L_26:
        /*0088*/ 	.byte	0x04, 0x17
        /*008a*/ 	.short	(.L_28 - .L_27)
.L_27:
        /*008c*/ 	.word	0x00000000
        /*0090*/ 	.short	0x0002
        /*0092*/ 	.short	0x0010
        /*0094*/ 	.byte	0x00, 0xf0, 0x21, 0x00


	//----- nvinfo : EIATTR_KPARAM_INFO
	.align		4
.L_28:
        /*0098*/ 	.byte	0x04, 0x17
        /*009a*/ 	.short	(.L_30 - .L_29)
.L_29:
        /*009c*/ 	.word	0x00000000
        /*00a0*/ 	.short	0x0001
        /*00a2*/ 	.short	0x0008
        /*00a4*/ 	.byte	0x00, 0xf0, 0x21, 0x00


	//----- nvinfo : EIATTR_KPARAM_INFO
	.align		4
.L_30:
        /*00a8*/ 	.byte	0x04, 0x17
        /*00aa*/ 	.short	(.L_32 - .L_31)
.L_31:
        /*00ac*/ 	.word	0x00000000
        /*00b0*/ 	.short	0x0000
        /*00b2*/ 	.short	0x0000
        /*00b4*/ 	.byte	0x00, 0xf0, 0x21, 0x00


	//----- nvinfo : EIATTR_MAXREG_COUNT
	.align		4
.L_32:
        /*00b8*/ 	.byte	0x03, 0x1b
        /*00ba*/ 	.short	0x00ff


	//----- nvinfo : EIATTR_COOP_GROUP_MASK_REGIDS
	.align		4
        /*00bc*/ 	.byte	0x04, 0x29
        /*00be*/ 	.short	(.L_34 - .L_33)


	//   ....[0]....
.L_33:
        /*00c0*/ 	.word	0xffffffff


	//   ....[1]....
        /*00c4*/ 	.word	0xffffffff


	//   ....[2]....
        /*00c8*/ 	.word	0xffffffff


	//   ....[3]....
        /*00cc*/ 	.word	0xffffffff


	//   ....[4]....
        /*00d0*/ 	.word	0xffffffff


	//   ....[5]....
        /*00d4*/ 	.word	0xffffffff


	//   ....[6]....
        /*00d8*/ 	.word	0xffffffff


	//   ....[7]....
        /*00dc*/ 	.word	0xffffffff


	//----- nvinfo : EIATTR_COOP_GROUP_INSTR_OFFSETS
	.align		4
.L_34:
        /*00e0*/ 	.byte	0x04, 0x28
        /*00e2*/ 	.short	(.L_36 - .L_35)


	//   ....[0]....
.L_35:
        /*00e4*/ 	.word	0x00000510


	//   ....[1]....
        /*00e8*/ 	.word	0x00000530


	//   ....[2]....
        /*00ec*/ 	.word	0x00000550


	//   ....[3]....
        /*00f0*/ 	.word	0x00000570


	//   ....[4]....
        /*00f4*/ 	.word	0x00000590


	//   ....[5]....
        /*00f8*/ 	.word	0x00000610


	//   ....[6]....
        /*00fc*/ 	.word	0x00000630


	//   ....[7]....
        /*0100*/ 	.word	0x00000650


	//----- nvinfo : EIATTR_EXIT_INSTR_OFFSETS
	.align		4
.L_36:
        /*0104*/ 	.byte	0x04, 0x1c
        /*0106*/ 	.short	(.L_38 - .L_37)


	//   ....[0]....
.L_37:
        /*0108*/ 	.word	0x000011e0


	//----- nvinfo : EIATTR_MAX_THREADS
	.align		4
.L_38:
        /*010c*/ 	.byte	0x04, 0x05
        /*010e*/ 	.short	(.L_40 - .L_39)
.L_39:
        /*0110*/ 	.word	0x00000100
        /*0114*/ 	.word	0x00000001
        /*0118*/ 	.word	0x00000001
.L_40:


//--------------------- .nv.rel.action            --------------------------
	.section	.nv.rel.action,"",@"SHT_CUDA_RELOCINFO"
	.align	8
	.sectionentsize	8
        /*0000*/ 	.byte	0x73, 0x00, 0x00, 0x00, 0x00, 0x00, 0x00, 0x00, 0x00, 0x00, 0x00, 0x11, 0x25, 0x00, 0x05, 0x36


//--------------------- .nv.constant0.triton__0d1d2d3d4d5d6d7d8de9de --------------------------
	.section	.nv.constant0.triton__0d1d2d3d4d5d6d7d8de9de,"a",@progbits
	.align	4
.nv.constant0.triton__0d1d2d3d4d5d6d7d8de9de:
	.zero		424


//--------------------- .text.triton__0d1d2d3d4d5d6d7d8de9de --------------------------
	.section	.text.triton__0d1d2d3d4d5d6d7d8de9de,"ax",@progbits
	.sectionflags	@"SHF_BARRIERS=1"
	.sectioninfo	@"SHI_REGISTERS=40"
	.align	128
        .global         triton__0d1d2d3d4d5d6d7d8de9de
        .type           triton__0d1d2d3d4d5d6d7d8de9de,@function
        .size           triton__0d1d2d3d4d5d6d7d8de9de,(.L_x_2 - triton__0d1d2d3d4d5d6d7d8de9de)
        .other          triton__0d1d2d3d4d5d6d7d8de9de,@"STO_CUDA_ENTRY STV_DEFAULT"
triton__0d1d2d3d4d5d6d7d8de9de:
.text.triton__0d1d2d3d4d5d6d7d8de9de:
[----:B------:R-:W-:-:S02]  /*0000*/  MOV R1, c[0x0][0x28] ;  /* 0x00000a0000017a02 */ /* 0x000fc40000000f00 */
[----:B------:R-:W0:Y:S01]  /*0010*/  S2R R0, SR_TID.X ;  /* 0x0000000000007919 */ /* 0x000e220000002100 */
[----:B------:R-:W-:Y:S01]  /*0020*/  IMAD.MOV.U32 R7, RZ, RZ, 0x2 ;  /* 0x00000002ff077424 */ /* 0x000fe200078e00ff */
[----:B------:R-:W-:Y:S01]  /*0030*/  CS2R R8, SRZ ;  /* 0x0000000000087805 */ /* 0x000fe2000001ff00 */
[----:B------:R-:W-:Y:S01]  /*0040*/  CS2R R10, SRZ ;  /* 0x00000000000a7805 */ /* 0x000fe2000001ff00 */
[----:B------:R-:W1:Y:S01]  /*0050*/  S2R R24, SR_CTAID.X ;  /* 0x0000000000187919 */ /* 0x000e620000002500 */
[----:B------:R-:W-:Y:S01]  /*0060*/  ULDC.64 UR6, c[0x0][0x118] ;  /* 0x0000460000067ab9 */ /* 0x000fe20000000a00 */
[----:B0-----:R-:W-:-:S04]  /*0070*/  LOP3.LUT R28, R0, 0xff, RZ, 0xc0, !PT ;  /* 0x000000ff001c7812 */ /* 0x001fc800078ec0ff */
[----:B------:R-:W-:-:S04]  /*0080*/  SHF.L.U32 R29, R28, 0x3, RZ ;  /* 0x000000031c1d7819 */ /* 0x000fc800000006ff */
[----:B------:R-:W-:Y:S01]  /*0090*/  IADD3 R3, R29, 0x800, RZ ;  /* 0x000008001d037810 */ /* 0x000fe20007ffe0ff */
[----:B-1----:R-:W-:-:S03]  /*00a0*/  IMAD R6, R24, 0x900, R29 ;  /* 0x0000090018067824 */ /* 0x002fc600078e021d */
[----:B------:R-:W-:Y:S02]  /*00b0*/  ISETP.GE.U32.AND P0, PT, R3, 0x900, PT ;  /* 0x000009000300780c */ /* 0x000fe40003f06070 */
[----:B------:R-:W-:-:S05]  /*00c0*/  IADD3 R12, R6, 0x800, RZ ;  /* 0x00000800060c7810 */ /* 0x000fca0007ffe0ff */
[----:B------:R-:W-:-:S04]  /*00d0*/  IMAD.WIDE R12, R12, R7, c[0x0][0x168] ;  /* 0x00005a000c0c7625 */ /* 0x000fc800078e0207 */
[----:B------:R-:W-:Y:S02]  /*00e0*/  IMAD.WIDE R6, R6, R7, c[0x0][0x168] ;  /* 0x00005a0006067625 */ /* 0x000fe400078e0207 */
[----:B------:R-:W2:Y:S04]  /*00f0*/  @!P0 LDG.E.EL.128 R8, [R12.64] ;  /* 0x000000060c088981 */ /* 0x000ea8000c2e1d00 */
[----:B------:R-:W3:Y:S01]  /*0100*/  LDG.E.EL.128 R4, [R6.64] ;  /* 0x0000000606047981 */ /* 0x000ee2000c2e1d00 */
[----:B------:R-:W-:Y:S02]  /*0110*/  ISETP.GE.AND P1, PT, R0, 0x8, PT ;  /* 0x000000080000780c */ /* 0x000fe40003f26270 */
[----:B--2---:R-:W-:Y:S02]  /*0120*/  SEL R15, R8, RZ, !P0 ;  /* 0x000000ff080f7207 */ /* 0x004fe40004000000 */
[----:B------:R-:W-:-:S02]  /*0130*/  SEL R16, R9, RZ, !P0 ;  /* 0x000000ff09107207 */ /* 0x000fc40004000000 */
[C---:B---3--:R-:W-:Y:S02]  /*0140*/  PRMT R8, R4.reuse, 0x7632, R8 ;  /* 0x0000763204087816 */ /* 0x048fe40000000008 */
[----:B------:R-:W-:Y:S02]  /*0150*/  SHF.L.U32 R14, R4, 0x10, RZ ;  /* 0x00000010040e7819 */ /* 0x000fe400000006ff */
[C---:B------:R-:W-:Y:S01]  /*0160*/  PRMT R4, R15.reuse, 0x7632, R4 ;  /* 0x000076320f047816 */ /* 0x040fe20000000004 */
[----:B------:R-:W-:Y:S01]  /*0170*/  IMAD.U32 R15, R15, 0x10000, RZ ;  /* 0x000100000f0f7824 */ /* 0x000fe200078e00ff */
[C---:B------:R-:W-:Y:S01]  /*0180*/  PRMT R12, R16.reuse, 0x7632, R12 ;  /* 0x00007632100c7816 */ /* 0x040fe2000000000c */
[----:B------:R-:W-:Y:S01]  /*0190*/  IMAD.U32 R16, R16, 0x10000, RZ ;  /* 0x0001000010107824 */ /* 0x000fe200078e00ff */
[----:B------:R-:W-:Y:S01]  /*01a0*/  SHF.L.U32 R13, R4, 0x10, RZ ;  /* 0x00000010040d7819 */ /* 0x000fe200000006ff */
[----:B------:R-:W-:Y:S01]  /*01b0*/  FMUL R15, R15, R15 ;  /* 0x0000000f0f0f7220 */ /* 0x000fe20000400000 */
[----:B------:R-:W-:Y:S01]  /*01c0*/  SHF.L.U32 R8, R8, 0x10, RZ ;  /* 0x0000001008087819 */ /* 0x000fe200000006ff */
[----:B------:R-:W-:Y:S01]  /*01d0*/  FMUL R16, R16, R16 ;  /* 0x0000001010107220 */ /* 0x000fe20000400000 */
[----:B------:R-:W-:Y:S01]  /*01e0*/  SHF.L.U32 R12, R12, 0x10, RZ ;  /* 0x000000100c0c7819 */ /* 0x000fe200000006ff */
[----:B------:R-:W-:Y:S01]  /*01f0*/  FMUL R13, R13, R13 ;  /* 0x0000000d0d0d7220 */ /* 0x000fe20000400000 */
[----:B------:R-:W-:-:S02]  /*0200*/  FSEL R15, R15, -RZ, !P0 ;  /* 0x800000ff0f0f7208 */ /* 0x000fc40004000000 */
[----:B------:R-:W-:Y:S01]  /*0210*/  SEL R10, R10, RZ, !P0 ;  /* 0x000000ff0a0a7207 */ /* 0x000fe20004000000 */
[----:B------:R-:W-:Y:S01]  /*0220*/  FMUL R12, R12, R12 ;  /* 0x0000000c0c0c7220 */ /* 0x000fe20000400000 */
[----:B------:R-:W-:Y:S01]  /*0230*/  FSEL R13, R13, -RZ, !P0 ;  /* 0x800000ff0d0d7208 */ /* 0x000fe20004000000 */
[----:B------:R-:W-:Y:S01]  /*0240*/  FFMA R15, R14, R14, R15 ;  /* 0x0000000e0e0f7223 */ /* 0x000fe2000000000f */
[C---:B------:R-:W-:Y:S02]  /*0250*/  PRMT R9, R5.reuse, 0x7632, R9 ;  /* 0x0000763205097816 */ /* 0x040fe40000000009 */
[----:B------:R-:W-:Y:S01]  /*0260*/  SHF.L.U32 R5, R5, 0x10, RZ ;  /* 0x0000001005057819 */ /* 0x000fe200000006ff */
[----:B------:R-:W-:Y:S01]  /*0270*/  FFMA R14, R8, R8, R13 ;  /* 0x00000008080e7223 */ /* 0x000fe2000000000d */
[C---:B------:R-:W-:Y:S02]  /*0280*/  PRMT R8, R10.reuse, 0x7632, R8 ;  /* 0x000076320a087816 */ /* 0x040fe40000000008 */
[----:B------:R-:W-:Y:S01]  /*0290*/  SHF.L.U32 R10, R10, 0x10, RZ ;  /* 0x000000100a0a7819 */ /* 0x000fe200000006ff */
[----:B------:R-:W-:Y:S01]  /*02a0*/  FADD R15, R15, R14 ;  /* 0x0000000e0f0f7221 */ /* 0x000fe20000000000 */
[----:B------:R-:W-:Y:S01]  /*02b0*/  FSEL R16, R16, -RZ, !P0 ;  /* 0x800000ff10107208 */ /* 0x000fe20004000000 */
[----:B------:R-:W-:Y:S01]  /*02c0*/  IMAD.U32 R8, R8, 0x10000, RZ ;  /* 0x0001000008087824 */ /* 0x000fe200078e00ff */
[----:B------:R-:W-:Y:S01]  /*02d0*/  SEL R11, R11, RZ, !P0 ;  /* 0x000000ff0b0b7207 */ /* 0x000fe20004000000 */
[----:B------:R-:W-:Y:S01]  /*02e0*/  FMUL R10, R10, R10 ;  /* 0x0000000a0a0a7220 */ /* 0x000fe20000400000 */
[----:B------:R-:W-:Y:S01]  /*02f0*/  SHF.L.U32 R9, R9, 0x10, RZ ;  /* 0x0000001009097819 */ /* 0x000fe200000006ff */
[----:B------:R-:W-:Y:S01]  /*0300*/  FFMA R16, R5, R5, R16 ;  /* 0x0000000505107223 */ /* 0x000fe20000000010 */
[----:B------:R-:W-:Y:S01]  /*0310*/  FSEL R12, R12, -RZ, !P0 ;  /* 0x800000ff0c0c7208 */ /* 0x000fe20004000000 */
[----:B------:R-:W-:Y:S01]  /*0320*/  FMUL R8, R8, R8 ;  /* 0x0000000808087220 */ /* 0x000fe20000400000 */
[C---:B------:R-:W-:Y:S01]  /*0330*/  PRMT R5, R11.reuse, 0x7632, R5 ;  /* 0x000076320b057816 */ /* 0x040fe20000000005 */
[----:B------:R-:W-:Y:S01]  /*0340*/  FADD R15, R16, R15 ;  /* 0x0000000f100f7221 */ /* 0x000fe20000000000 */
[----:B------:R-:W-:Y:S01]  /*0350*/  SHF.L.U32 R11, R11, 0x10, RZ ;  /* 0x000000100b0b7819 */ /* 0x000fe200000006ff */
[----:B------:R-:W-:Y:S01]  /*0360*/  FFMA R12, R9, R9, R12 ;  /* 0x00000009090c7223 */ /* 0x000fe2000000000c */
[C---:B------:R-:W-:Y:S01]  /*0370*/  PRMT R3, R6.reuse, 0x7632, R3 ;  /* 0x0000763206037816 */ /* 0x040fe20000000003 */
[----:B------:R-:W-:Y:S01]  /*0380*/  IMAD.U32 R5, R5, 0x10000, RZ ;  /* 0x0001000005057824 */ /* 0x000fe200078e00ff */
[----:B------:R-:W-:Y:S01]  /*0390*/  SHF.L.U32 R6, R6, 0x10, RZ ;  /* 0x0000001006067819 */ /* 0x000fe200000006ff */
[----:B------:R-:W-:Y:S01]  /*03a0*/  FMUL R11, R11, R11 ;  /* 0x0000000b0b0b7220 */ /* 0x000fe20000400000 */
[----:B------:R-:W-:Y:S01]  /*03b0*/  FSEL R9, R10, -RZ, !P0 ;  /* 0x800000ff0a097208 */ /* 0x000fe20004000000 */
[----:B------:R-:W-:Y:S01]  /*03c0*/  FADD R12, R12, R15 ;  /* 0x0000000f0c0c7221 */ /* 0x000fe20000000000 */
[----:B------:R-:W-:Y:S01]  /*03d0*/  SHF.L.U32 R3, R3, 0x10, RZ ;  /* 0x0000001003037819 */ /* 0x000fe200000006ff */
[----:B------:R-:W-:Y:S01]  /*03e0*/  FMUL R5, R5, R5 ;  /* 0x0000000505057220 */ /* 0x000fe20000400000 */
[----:B------:R-:W-:Y:S01]  /*03f0*/  FSEL R8, R8, -RZ, !P0 ;  /* 0x800000ff08087208 */ /* 0x000fe20004000000 */
[----:B------:R-:W-:Y:S01]  /*0400*/  FFMA R9, R6, R6, R9 ;  /* 0x0000000606097223 */ /* 0x000fe20000000009 */
[C---:B------:R-:W-:Y:S01]  /*0410*/  PRMT R4, R7.reuse, 0x7632, R4 ;  /* 0x0000763207047816 */ /* 0x040fe20000000004 */
[----:B------:R-:W-:Y:S01]  /*0420*/  IMAD.U32 R7, R7, 0x10000, RZ ;  /* 0x0001000007077824 */ /* 0x000fe200078e00ff */
[----:B------:R-:W-:Y:S01]  /*0430*/  FSEL R6, R11, -RZ, !P0 ;  /* 0x800000ff0b067208 */ /* 0x000fe20004000000 */
[----:B------:R-:W-:Y:S01]  /*0440*/  FFMA R8, R3, R3, R8 ;  /* 0x0000000303087223 */ /* 0x000fe20000000008 */
[----:B------:R-:W-:Y:S01]  /*0450*/  FADD R9, R9, R12 ;  /* 0x0000000c09097221 */ /* 0x000fe20000000000 */
[----:B------:R-:W-:-:S02]  /*0460*/  SHF.L.U32 R4, R4, 0x10, RZ ;  /* 0x0000001004047819 */ /* 0x000fc400000006ff */
[----:B------:R-:W-:Y:S01]  /*0470*/  FSEL R5, R5, -RZ, !P0 ;  /* 0x800000ff05057208 */ /* 0x000fe20004000000 */
[----:B------:R-:W-:Y:S01]  /*0480*/  FFMA R6, R7, R7, R6 ;  /* 0x0000000707067223 */ /* 0x000fe20000000006 */
[----:B------:R-:W-:Y:S01]  /*0490*/  FADD R9, R8, R9 ;  /* 0x0000000908097221 */ /* 0x000fe20000000000 */
[----:B------:R-:W-:Y:S02]  /*04a0*/  LOP3.LUT P0, RZ, R0, 0x1f, RZ, 0xc0, !PT ;  /* 0x0000001f00ff7812 */ /* 0x000fe4000780c0ff */
[----:B------:R-:W-:Y:S01]  /*04b0*/  FFMA R5, R4, R4, R5 ;  /* 0x0000000404057223 */ /* 0x000fe20000000005 */
[----:B------:R-:W-:Y:S01]  /*04c0*/  FADD R6, R6, R9 ;  /* 0x0000000906067221 */ /* 0x000fe20000000000 */
[----:B------:R-:W-:Y:S02]  /*04d0*/  SHF.R.U32.HI R9, RZ, 0x3, R0 ;  /* 0x00000003ff097819 */ /* 0x000fe40000011600 */
[----:B------:R-:W-:Y:S01]  /*04e0*/  MOV R11, 0x39e38e39 ;  /* 0x39e38e39000b7802 */ /* 0x000fe20000000f00 */
[----:B------:R-:W-:Y:S01]  /*04f0*/  FADD R5, R5, R6 ;  /* 0x0000000605057221 */ /* 0x000fe20000000000 */
[----:B------:R-:W-:-:S04]  /*0500*/  LOP3.LUT R9, R9, 0x1c, RZ, 0xc0, !PT ;  /* 0x0000001c09097812 */ /* 0x000fc800078ec0ff */
[----:B------:R-:W0:Y:S02]  /*0510*/  SHFL.BFLY PT, R4, R5, 0x10, 0x1f ;  /* 0x0e001f0005047f89 */ /* 0x000e2400000e0000 */
[----:B0-----:R-:W-:-:S05]  /*0520*/  FADD R4, R5, R4 ;  /* 0x0000000405047221 */ /* 0x001fca0000000000 */
[----:B------:R-:W0:Y:S02]  /*0530*/  SHFL.BFLY PT, R3, R4, 0x8, 0x1f ;  /* 0x0d001f0004037f89 */ /* 0x000e2400000e0000 */
[----:B0-----:R-:W-:-:S05]  /*0540*/  FADD R3, R4, R3 ;  /* 0x0000000304037221 */ /* 0x001fca0000000000 */
[----:B------:R-:W0:Y:S02]  /*0550*/  SHFL.BFLY PT, R6, R3, 0x4, 0x1f ;  /* 0x0c801f0003067f89 */ /* 0x000e2400000e0000 */
[----:B0-----:R-:W-:-:S05]  /*0560*/  FADD R6, R3, R6 ;  /* 0x0000000603067221 */ /* 0x001fca0000000000 */
[----:B------:R-:W0:Y:S02]  /*0570*/  SHFL.BFLY PT, R7, R6, 0x2, 0x1f ;  /* 0x0c401f0006077f89 */ /* 0x000e2400000e0000 */
[----:B0-----:R-:W-:-:S05]  /*0580*/  FADD R7, R6, R7 ;  /* 0x0000000706077221 */ /* 0x001fca0000000000 */
[----:B------:R-:W0:Y:S02]  /*0590*/  SHFL.BFLY PT, R8, R7, 0x1, 0x1f ;  /* 0x0c201f0007087f89 */ /* 0x000e2400000e0000 */
[----:B0-----:R-:W-:Y:S01]  /*05a0*/  FADD R8, R7, R8 ;  /* 0x0000000807087221 */ /* 0x001fe20000000000 */
[----:B------:R-:W-:-:S04]  /*05b0*/  MOV R7, 0x4 ;  /* 0x0000000400077802 */ /* 0x000fc80000000f00 */
[----:B------:R-:W-:Y:S04]  /*05c0*/  @!P0 STS [R9], R8 ;  /* 0x0000000809008388 */ /* 0x000fe80000000800 */
[----:B------:R-:W-:Y:S06]  /*05d0*/  BAR.SYNC 0x0 ;  /* 0x0000000000007b1d */ /* 0x000fec0000000000 */
[----:B------:R-:W0:Y:S01]  /*05e0*/  @!P1 LDS R2, [R0.X4] ;  /* 0x0000000000029984 */ /* 0x000e220000004800 */
[----:B------:R-:W-:-:S04]  /*05f0*/  LOP3.LUT P0, RZ, R0, 0x7, RZ, 0xc0, !PT ;  /* 0x0000000700ff7812 */ /* 0x000fc8000780c0ff */
[----:B------:R-:W-:Y:S01]  /*0600*/  ISETP.LT.AND P0, PT, R0, 0x8, !P0 ;  /* 0x000000080000780c */ /* 0x000fe20004701270 */
[----:B0-----:R-:W0:Y:S02]  /*0610*/  SHFL.BFLY PT, R3, R2, 0x4, 0x1f ;  /* 0x0c801f0002037f89 */ /* 0x001e2400000e0000 */
[----:B0-----:R-:W-:-:S05]  /*0620*/  FADD R3, R2, R3 ;  /* 0x0000000302037221 */ /* 0x001fca0000000000 */
[----:B------:R-:W0:Y:S02]  /*0630*/  SHFL.BFLY PT, R4, R3, 0x2, 0x1f ;  /* 0x0c401f0003047f89 */ /* 0x000e2400000e0000 */
[----:B0-----:R-:W-:-:S05]  /*0640*/  FADD R4, R3, R4 ;  /* 0x0000000403047221 */ /* 0x001fca0000000000 */
[----:B------:R-:W0:Y:S02]  /*0650*/  SHFL.BFLY PT, R5, R4, 0x1, 0x1f ;  /* 0x0c201f0004057f89 */ /* 0x000e2400000e0000 */
[----:B0-----:R-:W-:-:S05]  /*0660*/  FADD R5, R4, R5 ;  /* 0x0000000504057221 */ /* 0x001fca0000000000 */
[----:B------:R-:W-:Y:S04]  /*0670*/  @P0 STS [R0.X4], R5 ;  /* 0x0000000500000388 */ /* 0x000fe80000004800 */
[----:B------:R-:W-:Y:S06]  /*0680*/  BAR.SYNC 0x0 ;  /* 0x0000000000007b1d */ /* 0x000fec0000000000 */
[----:B------:R-:W0:Y:S04]  /*0690*/  LDS R8, [RZ] ;  /* 0x00000000ff087984 */ /* 0x000e280000000800 */
[----:B------:R-:W-:Y:S06]  /*06a0*/  BAR.SYNC 0x0 ;  /* 0x0000000000007b1d */ /* 0x000fec0000000000 */
[----:B------:R-:W-:Y:S01]  /*06b0*/  ISETP.NE.AND P0, PT, R28, RZ, PT ;  /* 0x000000ff1c00720c */ /* 0x000fe20003f05270 */
[----:B------:R-:W-:-:S04]  /*06c0*/  IMAD.WIDE R4, R24, R7, c[0x0][0x160] ;  /* 0x0000580018047625 */ /* 0x000fc800078e0207 */
[----:B------:R-:W-:Y:S01]  /*06d0*/  IMAD.WIDE R6, R24, R7, c[0x0][0x180] ;  /* 0x0000600018067625 */ /* 0x000fe200078e0207 */
[----:B0-----:R-:W-:Y:S04]  /*06e0*/  STS [RZ], R8 ;  /* 0x00000008ff007388 */ /* 0x001fe80000000800 */
[----:B------:R-:W-:Y:S06]  /*06f0*/  BAR.SYNC 0x0 ;  /* 0x0000000000007b1d */ /* 0x000fec0000000000 */
[----:B------:R-:W0:Y:S02]  /*0700*/  LDS R2, [RZ] ;  /* 0x00000000ff027984 */ /* 0x000e240000000800 */
[----:B0-----:R-:W-:-:S06]  /*0710*/  FFMA R9, R2, R11, 9.9999997473787516356e-06 ;  /* 0x3727c5ac02097423 */ /* 0x001fcc000000000b */
[----:B------:R-:W0:Y:S01]  /*0720*/  MUFU.RSQ R9, R9 ;  /* 0x0000000900097308 */ /* 0x000e220000001400 */
[----:B------:R-:W-:Y:S06]  /*0730*/  BAR.SYNC 0x0 ;  /* 0x0000000000007b1d */ /* 0x000fec0000000000 */
[----:B0-----:R0:W-:Y:S04]  /*0740*/  @!P0 STG.E [R4.64], R9 ;  /* 0x0000000904008986 */ /* 0x0011e8000c101906 */
[----:B------:R0:W5:Y:S01]  /*0750*/  LDG.E.EL R3, [R6.64] ;  /* 0x0000000606037981 */ /* 0x000162000c2e1900 */
[----:B------:R-:W-:Y:S01]  /*0760*/  FFMA R2, R8, R11, 9.9999997473787516356e-06 ;  /* 0x3727c5ac08027423 */ /* 0x000fe2000000000b */
[C---:B------:R-:W-:Y:S01]  /*0770*/  IMAD.SHL.U32 R27, R28.reuse, 0x4, RZ ;  /* 0x000000041c1b7824 */ /* 0x040fe200078e00ff */
[----:B------:R-:W-:Y:S01]  /*0780*/  SHF.L.U32 R0, R28, 0x5, RZ ;  /* 0x000000051c007819 */ /* 0x000fe200000006ff */
[----:B------:R-:W-:-:S02]  /*0790*/  UPLOP3.LUT UP0, UPT, UPT, UPT, UPT, 0x80, 0x0 ;  /* 0x000000000000789c */ /* 0x000fc40003f0f070 */
[----:B------:R-:W-:Y:S01]  /*07a0*/  UMOV UR4, URZ ;  /* 0x0000003f00047c82 */ /* 0x000fe20008000000 */
[----:B------:R-:W1:Y:S01]  /*07b0*/  MUFU.RSQ R2, R2 ;  /* 0x0000000200027308 */ /* 0x000e620000001400 */
[----:B------:R-:W-:-:S07]  /*07c0*/  IADD3 R26, R27, 0x400, RZ ;  /* 0x000004001b1a7810 */ /* 0x000fce0007ffe0ff */
.L_x_0:
[----:B------:R-:W-:Y:S01]  /*07d0*/  LOP3.LUT R32, R29, UR4, RZ, 0xfc, !PT ;  /* 0x000000041d207c12 */ /* 0x000fe2000f8efcff */
[----:B0-----:R-:W-:Y:S01]  /*07e0*/  CS2R R12, SRZ ;  /* 0x00000000000c7805 */ /* 0x001fe2000001ff00 */
[----:B------:R-:W-:Y:S01]  /*07f0*/  MOV R33, 0x2 ;  /* 0x0000000200217802 */ /* 0x000fe20000000f00 */
[----:B------:R-:W-:Y:S01]  /*0800*/  CS2R R14, SRZ ;  /* 0x00000000000e7805 */ /* 0x000fe2000001ff00 */
[----:B------:R-:W-:Y:S01]  /*0810*/  ISETP.GE.U32.AND P0, PT, R32, 0x900, PT ;  /* 0x000009002000780c */ /* 0x000fe20003f06070 */
[----:B------:R-:W-:Y:S01]  /*0820*/  IMAD R34, R24, 0x900, R32 ;  /* 0x0000090018227824 */ /* 0x000fe200078e0220 */
[----:B------:R-:W-:Y:S01]  /*0830*/  MOV R25, 0x4 ;  /* 0x0000000400197802 */ /* 0x000fe20000000f00 */
[----:B------:R-:W-:Y:S02]  /*0840*/  CS2R R20, SRZ ;  /* 0x0000000000147805 */ /* 0x000fe4000001ff00 */
[----:B0-----:R-:W-:Y:S01]  /*0850*/  IMAD.WIDE R4, R34, R33, c[0x0][0x178] ;  /* 0x00005e0022047625 */ /* 0x001fe200078e0221 */
[----:B------:R-:W-:Y:S01]  /*0860*/  CS2R R16, SRZ ;  /* 0x0000000000107805 */ /* 0x000fe2000001ff00 */
[----:B------:R-:W-:-:S02]  /*0870*/  CS2R R18, SRZ ;  /* 0x0000000000127805 */ /* 0x000fc4000001ff00 */
[----:B------:R-:W-:Y:S01]  /*0880*/  IMAD.WIDE.U32 R36, R32, R25, c[0x0][0x188] ;  /* 0x0000620020247625 */ /* 0x000fe200078e0019 */
[----:B------:R-:W-:-:S03]  /*0890*/  CS2R R22, SRZ ;  /* 0x0000000000167805 */ /* 0x000fc6000001ff00 */
[----:B------:R0:W2:Y:S01]  /*08a0*/  @!P0 LDG.E.EF.128 R12, [R4.64] ;  /* 0x00000006040c8981 */ /* 0x0000a2000c0e1d00 */
[----:B------:R-:W-:-:S03]  /*08b0*/  IMAD.WIDE R8, R34, R25, c[0x0][0x190] ;  /* 0x0000640022087625 */ /* 0x000fc600078e0219 */
[----:B------:R-:W3:Y:S04]  /*08c0*/  @!P0 LDG.E.EL.128 R16, [R36.64] ;  /* 0x0000000624108981 */ /* 0x000ee8000c2e1d00 */
[----:B------:R4:W4:Y:S01]  /*08d0*/  @!P0 LDG.E.EF.128 R20, [R8.64] ;  /* 0x0000000608148981 */ /* 0x000922000c0e1d00 */
[----:B------:R-:W-:Y:S01]  /*08e0*/  CS2R R6, SRZ ;  /* 0x0000000000067805 */ /* 0x000fe2000001ff00 */
[----:B0-----:R-:W-:-:S05]  /*08f0*/  LOP3.LUT R5, R32, 0x4, RZ, 0xfc, !PT ;  /* 0x0000000420057812 */ /* 0x001fca00078efcff */
[----:B------:R-:W-:Y:S02]  /*0900*/  IMAD R30, R24, 0x900, R5 ;  /* 0x00000900181e7824 */ /* 0x000fe400078e0205 */
[----:B------:R-:W-:Y:S02]  /*0910*/  CS2R R4, SRZ ;  /* 0x0000000000047805 */ /* 0x000fe4000001ff00 */
[----:B------:R-:W-:-:S05]  /*0920*/  IMAD.WIDE R30, R30, R25, c[0x0][0x190] ;  /* 0x000064001e1e7625 */ /* 0x000fca00078e0219 */
[----:B------:R0:W4:Y:S01]  /*0930*/  @!P0 LDG.E.EF.128 R4, [R30.64] ;  /* 0x000000061e048981 */ /* 0x000122000c0e1d00 */
[----:B--2---:R-:W-:Y:S02]  /*0940*/  SEL R12, R12, RZ, !P0 ;  /* 0x000000ff0c0c7207 */ /* 0x004fe40004000000 */
[----:B---3--:R-:W-:-:S03]  /*0950*/  SEL R16, R16, RZ, !P0 ;  /* 0x000000ff10107207 */ /* 0x008fc60004000000 */
[----:B----4-:R-:W-:Y:S01]  /*0960*/  IMAD.U32 R8, R12, 0x10000, RZ ;  /* 0x000100000c087824 */ /* 0x010fe200078e00ff */
[----:B------:R-:W-:Y:S01]  /*0970*/  SEL R11, R20, RZ, !P0 ;  /* 0x000000ff140b7207 */ /* 0x000fe20004000000 */
[----:B------:R-:W-:Y:S02]  /*0980*/  FADD R9, R16, 1 ;  /* 0x3f80000010097421 */ /* 0x000fe40000000000 */
[----:B-----5:R-:W-:-:S04]  /*0990*/  FMUL R8, R3, R8 ;  /* 0x0000000803087220 */ /* 0x020fc80000400000 */
[----:B0-----:R-:W-:Y:S02]  /*09a0*/  FFMA R30, R8, R9, R11 ;  /* 0x00000009081e7223 */ /* 0x001fe4000000000b */
[----:B------:R-:W-:Y:S01]  /*09b0*/  CS2R R8, SRZ ;  /* 0x0000000000087805 */ /* 0x000fe2000001ff00 */
[----:B------:R-:W-:-:S06]  /*09c0*/  CS2R R10, SRZ ;  /* 0x00000000000a7805 */ /* 0x000fcc000001ff00 */
[----:B------:R0:W2:Y:S01]  /*09d0*/  @!P0 LDG.E.EL.128 R8, [R36.64+0x10] ;  /* 0x0000100624088981 */ /* 0x0000a2000c2e1d00 */
[----:B------:R-:W-:Y:S02]  /*09e0*/  SEL R13, R13, RZ, !P0 ;  /* 0x000000ff0d0d7207 */ /* 0x000fe40004000000 */
[----:B------:R-:W-:Y:S02]  /*09f0*/  SEL R16, R18, RZ, !P0 ;  /* 0x000000ff12107207 */ /* 0x000fe40004000000 */
[----:B------:R-:W-:Y:S02]  /*0a00*/  SHF.L.U32 R18, R13, 0x10, RZ ;  /* 0x000000100d127819 */ /* 0x000fe400000006ff */
[----:B------:R-:W-:Y:S01]  /*0a10*/  SEL R22, R22, RZ, !P0 ;  /* 0x000000ff16167207 */ /* 0x000fe20004000000 */
[----:B------:R-:W-:Y:S01]  /*0a20*/  FADD R16, R16, 1 ;  /* 0x3f80000010107421 */ /* 0x000fe20000000000 */
[----:B------:R-:W-:Y:S01]  /*0a30*/  PRMT R12, R12, 0x7632, R12 ;  /* 0x000076320c0c7816 */ /* 0x000fe2000000000c */
[----:B------:R-:W-:Y:S01]  /*0a40*/  FMUL R31, R3, R18 ;  /* 0x00000012031f7220 */ /* 0x000fe20000400000 */
[----:B------:R-:W-:-:S02]  /*0a50*/  PRMT R13, R13, 0x7632, R13 ;  /* 0x000076320d0d7816 */ /* 0x000fc4000000000d */
[----:B------:R-:W-:Y:S01]  /*0a60*/  SEL R17, R17, RZ, !P0 ;  /* 0x000000ff11117207 */ /* 0x000fe20004000000 */
[----:B------:R-:W-:Y:S01]  /*0a70*/  FFMA R31, R31, R16, R22 ;  /* 0x000000101f1f7223 */ /* 0x000fe20000000016 */
[----:B------:R-:W-:Y:S02]  /*0a80*/  SEL R19, R19, RZ, !P0 ;  /* 0x000000ff13137207 */ /* 0x000fe40004000000 */
[----:B------:R-:W-:Y:S02]  /*0a90*/  SHF.L.U32 R12, R12, 0x10, RZ ;  /* 0x000000100c0c7819 */ /* 0x000fe400000006ff */
[----:B0-----:R-:W-:Y:S02]  /*0aa0*/  SHF.L.U32 R36, R13, 0x10, RZ ;  /* 0x000000100d247819 */ /* 0x001fe400000006ff */
[----:B------:R-:W-:Y:S02]  /*0ab0*/  SEL R16, R14, RZ, !P0 ;  /* 0x000000ff0e107207 */ /* 0x000fe40004000000 */
[----:B------:R-:W-:Y:S01]  /*0ac0*/  SEL R37, R15, RZ, !P0 ;  /* 0x000000ff0f257207 */ /* 0x000fe20004000000 */
[----:B------:R-:W-:Y:S01]  /*0ad0*/  FADD R35, R17, 1 ;  /* 0x3f80000011237421 */ /* 0x000fe20000000000 */
[----:B------:R-:W-:Y:S01]  /*0ae0*/  SEL R21, R21, RZ, !P0 ;  /* 0x000000ff15157207 */ /* 0x000fe20004000000 */
[----:B------:R-:W-:Y:S01]  /*0af0*/  FADD R13, R19, 1 ;  /* 0x3f800000130d7421 */ /* 0x000fe20000000000 */
[----:B------:R-:W-:Y:S01]  /*0b00*/  SEL R23, R23, RZ, !P0 ;  /* 0x000000ff17177207 */ /* 0x000fe20004000000 */
[C---:B------:R-:W-:Y:S01]  /*0b10*/  FMUL R12, R3.reuse, R12 ;  /* 0x0000000c030c7220 */ /* 0x040fe20000400000 */
[----:B------:R-:W-:Y:S01]  /*0b20*/  FMUL R36, R3, R36 ;  /* 0x0000002403247220 */ /* 0x000fe20000400000 */
[----:B------:R-:W-:Y:S01]  /*0b30*/  IMAD.U32 R18, R16, 0x10000, RZ ;  /* 0x0001000010127824 */ /* 0x000fe200078e00ff */
[----:B------:R-:W-:Y:S01]  /*0b40*/  SHF.L.U32 R22, R37, 0x10, RZ ;  /* 0x0000001025167819 */ /* 0x000fe200000006ff */
[----:B------:R-:W-:Y:S01]  /*0b50*/  FFMA R35, R12, R35, R21 ;  /* 0x000000230c237223 */ /* 0x000fe20000000015 */
[----:B------:R-:W-:Y:S01]  /*0b60*/  FFMA R36, R36, R13, R23 ;  /* 0x0000000d24247223 */ /* 0x000fe20000000017 */
[----:B------:R-:W-:Y:S01]  /*0b70*/  SEL R4, R4, RZ, !P0 ;  /* 0x000000ff04047207 */ /* 0x000fe20004000000 */
[----:B------:R-:W-:Y:S01]  /*0b80*/  CS2R R12, SRZ ;  /* 0x00000000000c7805 */ /* 0x000fe2000001ff00 */
[----:B------:R-:W-:Y:S01]  /*0b90*/  CS2R R14, SRZ ;  /* 0x00000000000e7805 */ /* 0x000fe2000001ff00 */
[----:B------:R-:W-:Y:S01]  /*0ba0*/  SEL R6, R6, RZ, !P0 ;  /* 0x000000ff06067207 */ /* 0x000fe20004000000 */
[C---:B------:R-:W-:Y:S01]  /*0bb0*/  FMUL R19, R3.reuse, R18 ;  /* 0x0000001203137220 */ /* 0x040fe20000400000 */
[----:B------:R-:W-:Y:S01]  /*0bc0*/  IMAD.WIDE R20, R34, R33, c[0x0][0x168] ;  /* 0x00005a0022147625 */ /* 0x000fe200078e0221 */
[----:B------:R-:W-:-:S03]  /*0bd0*/  FMUL R17, R3, R22 ;  /* 0x0000001603117220 */ /* 0x000fc60000400000 */
[----:B------:R-:W-:Y:S01]  /*0be0*/  IMAD.WIDE.U32 R32, R32, R25, c[0x0][0x170] ;  /* 0x00005c0020207625 */ /* 0x000fe200078e0019 */
[----:B------:R0:W3:Y:S01]  /*0bf0*/  @!P0 LDG.E.EF.128 R12, [R20.64] ;  /* 0x00000006140c8981 */ /* 0x0000e2000c0e1d00 */
[----:B------:R-:W-:Y:S01]  /*0c00*/  CS2R R22, SRZ ;  /* 0x0000000000167805 */ /* 0x000fe2000001ff00 */
[----:B0-----:R-:W-:-:S06]  /*0c10*/  CS2R R20, SRZ ;  /* 0x0000000000147805 */ /* 0x001fcc000001ff00 */
[----:B------:R0:W4:Y:S01]  /*0c20*/  @!P0 LDG.E.EL.128 R20, [R32.64+0x10] ;  /* 0x0000100620148981 */ /* 0x000122000c2e1d00 */
[----:B--2---:R-:W-:Y:S02]  /*0c30*/  SEL R8, R8, RZ, !P0 ;  /* 0x000000ff08087207 */ /* 0x004fe40004000000 */
[----:B------:R-:W-:-:S03]  /*0c40*/  SEL R10, R10, RZ, !P0 ;  /* 0x000000ff0a0a7207 */ /* 0x000fc60004000000 */
[----:B------:R-:W-:Y:S02]  /*0c50*/  FADD R8, R8, 1 ;  /* 0x3f80000008087421 */ /* 0x000fe40000000000 */
[----:B------:R-:W-:Y:S02]  /*0c60*/  FADD R10, R10, 1 ;  /* 0x3f8000000a0a7421 */ /* 0x000fe40000000000 */
[--C-:B------:R-:W-:Y:S01]  /*0c70*/  FFMA R8, R19, R8, R4.reuse ;  /* 0x0000000813087223 */ /* 0x100fe20000000004 */
[----:B------:R-:W-:Y:S01]  /*0c80*/  PRMT R4, R16, 0x7632, R4 ;  /* 0x0000763210047816 */ /* 0x000fe20000000004 */
[----:B------:R-:W-:Y:S01]  /*0c90*/  FFMA R10, R17, R10, R6 ;  /* 0x0000000a110a7223 */ /* 0x000fe20000000006 */
[----:B------:R-:W-:Y:S01]  /*0ca0*/  CS2R R18, SRZ ;  /* 0x0000000000127805 */ /* 0x000fe2000001ff00 */
[----:B------:R-:W-:-:S06]  /*0cb0*/  CS2R R16, SRZ ;  /* 0x0000000000107805 */ /* 0x000fcc000001ff00 */
[----:B------:R0:W2:Y:S01]  /*0cc0*/  @!P0 LDG.E.EL.128 R16, [R32.64] ;  /* 0x0000000620108981 */ /* 0x0000a2000c2e1d00 */
[----:B------:R-:W-:Y:S02]  /*0cd0*/  SEL R9, R9, RZ, !P0 ;  /* 0x000000ff09097207 */ /* 0x000fe40004000000 */
[----:B------:R-:W-:Y:S02]  /*0ce0*/  SHF.L.U32 R4, R4, 0x10, RZ ;  /* 0x0000001004047819 */ /* 0x000fe400000006ff */
[----:B------:R-:W-:Y:S01]  /*0cf0*/  SEL R5, R5, RZ, !P0 ;  /* 0x000000ff05057207 */ /* 0x000fe20004000000 */
[----:B------:R-:W-:Y:S01]  /*0d00*/  FADD R9, R9, 1 ;  /* 0x3f80000009097421 */ /* 0x000fe20000000000 */
[----:B------:R-:W-:Y:S01]  /*0d10*/  PRMT R37, R37, 0x7632, R37 ;  /* 0x0000763225257816 */ /* 0x000fe20000000025 */
[----:B------:R-:W-:Y:S01]  /*0d20*/  FMUL R4, R3, R4 ;  /* 0x0000000403047220 */ /* 0x000fe20000400000 */
[----:B------:R-:W-:-:S03]  /*0d30*/  SEL R11, R11, RZ, !P0 ;  /* 0x000000ff0b0b7207 */ /* 0x000fc60004000000 */
[----:B------:R-:W-:Y:S01]  /*0d40*/  FFMA R9, R4, R9, R5 ;  /* 0x0000000904097223 */ /* 0x000fe20000000005 */
[----:B------:R-:W-:Y:S01]  /*0d50*/  SHF.L.U32 R4, R37, 0x10, RZ ;  /* 0x0000001025047819 */ /* 0x000fe200000006ff */
[----:B------:R-:W-:Y:S01]  /*0d60*/  FADD R11, R11, 1 ;  /* 0x3f8000000b0b7421 */ /* 0x000fe20000000000 */
[----:B------:R-:W-:-:S03]  /*0d70*/  SEL R7, R7, RZ, !P0 ;  /* 0x000000ff07077207 */ /* 0x000fc60004000000 */
[----:B------:R-:W-:-:S04]  /*0d80*/  FMUL R4, R3, R4 ;  /* 0x0000000403047220 */ /* 0x000fc80000400000 */
[--C-:B------:R-:W-:Y:S01]  /*0d90*/  FFMA R11, R4, R11, R7.reuse ;  /* 0x0000000b040b7223 */ /* 0x100fe20000000007 */
[----:B---3--:R-:W-:Y:S02]  /*0da0*/  SEL R12, R12, RZ, !P0 ;  /* 0x000000ff0c0c7207 */ /* 0x008fe40004000000 */
[----:B------:R-:W-:Y:S02]  /*0db0*/  SEL R13, R13, RZ, !P0 ;  /* 0x000000ff0d0d7207 */ /* 0x000fe40004000000 */
[C---:B------:R-:W-:Y:S02]  /*0dc0*/  PRMT R4, R12.reuse, 0x7632, R4 ;  /* 0x000076320c047816 */ /* 0x040fe40000000004 */
[C---:B------:R-:W-:Y:S01]  /*0dd0*/  PRMT R7, R13.reuse, 0x7632, R7 ;  /* 0x000076320d077816 */ /* 0x040fe20000000007 */
[----:B0-----:R-:W-:Y:S01]  /*0de0*/  IMAD.U32 R33, R13, 0x10000, RZ ;  /* 0x000100000d217824 */ /* 0x001fe200078e00ff */
[----:B------:R-:W-:Y:S02]  /*0df0*/  SHF.L.U32 R13, R12, 0x10, RZ ;  /* 0x000000100c0d7819 */ /* 0x000fe400000006ff */
[----:B------:R-:W-:-:S03]  /*0e00*/  SHF.L.U32 R37, R7, 0x10, RZ ;  /* 0x0000001007257819 */ /* 0x000fc600000006ff */
[----:B-1----:R-:W-:Y:S01]  /*0e10*/  FMUL R7, R2, R13 ;  /* 0x0000000d02077220 */ /* 0x002fe20000400000 */
[----:B------:R-:W-:Y:S01]  /*0e20*/  SEL R14, R14, RZ, !P0 ;  /* 0x000000ff0e0e7207 */ /* 0x000fe20004000000 */
[----:B------:R-:W-:Y:S01]  /*0e30*/  FMUL R13, R2, R37 ;  /* 0x00000025020d7220 */ /* 0x000fe20000400000 */
[----:B------:R-:W-:Y:S02]  /*0e40*/  SEL R15, R15, RZ, !P0 ;  /* 0x000000ff0f0f7207 */ /* 0x000fe40004000000 */
[----:B----4-:R-:W-:Y:S02]  /*0e50*/  SEL R21, R21, RZ, !P0 ;  /* 0x000000ff15157207 */ /* 0x010fe40004000000 */
[----:B------:R-:W-:Y:S02]  /*0e60*/  SEL R20, R20, RZ, !P0 ;  /* 0x000000ff14147207 */ /* 0x000fe40004000000 */
[----:B------:R-:W-:Y:S02]  /*0e70*/  SEL R22, R22, RZ, !P0 ;  /* 0x000000ff16167207 */ /* 0x000fe40004000000 */
[----:B------:R-:W-:Y:S01]  /*0e80*/  SEL R23, R23, RZ, !P0 ;  /* 0x000000ff17177207 */ /* 0x000fe20004000000 */
[----:B------:R-:W-:-:S02]  /*0e90*/  FADD R20, R20, 1 ;  /* 0x3f80000014147421 */ /* 0x000fc40000000000 */
[----:B------:R-:W-:Y:S02]  /*0ea0*/  FADD R22, R22, 1 ;  /* 0x3f80000016167421 */ /* 0x000fe40000000000 */
[----:B------:R-:W-:Y:S01]  /*0eb0*/  FADD R23, R23, 1 ;  /* 0x3f80000017177421 */ /* 0x000fe20000000000 */
[----:B------:R-:W-:Y:S06]  /*0ec0*/  BAR.SYNC 0x0 ;  /* 0x0000000000007b1d */ /* 0x000fec0000000000 */
[----:B--2---:R-:W-:Y:S02]  /*0ed0*/  SEL R5, R16, RZ, !P0 ;  /* 0x000000ff10057207 */ /* 0x004fe40004000000 */
[----:B------:R-:W-:-:S02]  /*0ee0*/  SEL R6, R18, RZ, !P0 ;  /* 0x000000ff12067207 */ /* 0x000fc40004000000 */
[----:B------:R-:W-:Y:S02]  /*0ef0*/  SEL R16, R17, RZ, !P0 ;  /* 0x000000ff11107207 */ /* 0x000fe40004000000 */
[----:B------:R-:W-:Y:S02]  /*0f00*/  SEL R19, R19, RZ, !P0 ;  /* 0x000000ff13137207 */ /* 0x000fe40004000000 */
[----:B------:R-:W-:Y:S01]  /*0f10*/  SHF.L.U32 R17, R4, 0x10, RZ ;  /* 0x0000001004117819 */ /* 0x000fe200000006ff */
[----:B------:R-:W-:Y:S01]  /*0f20*/  FADD R6, R6, 1 ;  /* 0x3f80000006067421 */ /* 0x000fe20000000000 */
[----:B------:R-:W-:Y:S01]  /*0f30*/  FMUL R4, R2, R33 ;  /* 0x0000002102047220 */ /* 0x000fe20000400000 */
[----:B------:R-:W-:Y:S01]  /*0f40*/  FADD R5, R5, 1 ;  /* 0x3f80000005057421 */ /* 0x000fe20000000000 */
[----:B------:R-:W-:Y:S01]  /*0f50*/  FADD R16, R16, 1 ;  /* 0x3f80000010107421 */ /* 0x000fe20000000000 */
[----:B------:R-:W-:Y:S01]  /*0f60*/  FADD R19, R19, 1 ;  /* 0x3f80000013137421 */ /* 0x000fe20000000000 */
[----:B------:R-:W-:Y:S01]  /*0f70*/  FMUL R12, R2, R17 ;  /* 0x00000011020c7220 */ /* 0x000fe20000400000 */
[----:B------:R-:W-:Y:S01]  /*0f80*/  FFMA R6, R4, R6, R31 ;  /* 0x0000000604067223 */ /* 0x000fe2000000001f */
[----:B------:R-:W-:Y:S01]  /*0f90*/  FFMA R4, R7, R5, R30 ;  /* 0x0000000507047223 */ /* 0x000fe2000000001e */
[----:B------:R-:W-:Y:S01]  /*0fa0*/  FFMA R7, R13, R19, R36 ;  /* 0x000000130d077223 */ /* 0x000fe20000000024 */
[----:B------:R-:W-:Y:S01]  /*0fb0*/  FFMA R5, R12, R16, R35 ;  /* 0x000000100c057223 */ /* 0x000fe20000000023 */
[----:B------:R-:W-:-:S02]  /*0fc0*/  PRMT R16, R15, 0x7632, R16 ;  /* 0x000076320f107816 */ /* 0x000fc40000000010 */
[C---:B------:R-:W-:Y:S01]  /*0fd0*/  PRMT R13, R14.reuse, 0x7632, R13 ;  /* 0x000076320e0d7816 */ /* 0x040fe2000000000d */
[----:B------:R-:W-:Y:S01]  /*0fe0*/  FADD R12, R21, 1 ;  /* 0x3f800000150c7421 */ /* 0x000fe20000000000 */
[----:B------:R-:W-:Y:S01]  /*0ff0*/  SHF.L.U32 R17, R14, 0x10, RZ ;  /* 0x000000100e117819 */ /* 0x000fe200000006ff */
[----:B------:R-:W-:Y:S01]  /*1000*/  IMAD.U32 R15, R15, 0x10000, RZ ;  /* 0x000100000f0f7824 */ /* 0x000fe200078e00ff */
[----:B------:R-:W-:Y:S02]  /*1010*/  SHF.L.U32 R21, R16, 0x10, RZ ;  /* 0x0000001010157819 */ /* 0x000fe400000006ff */
[----:B------:R-:W-:Y:S01]  /*1020*/  SHF.L.U32 R19, R13, 0x10, RZ ;  /* 0x000000100d137819 */ /* 0x000fe200000006ff */
[C---:B------:R-:W-:Y:S01]  /*1030*/  FMUL R15, R2.reuse, R15 ;  /* 0x0000000f020f7220 */ /* 0x040fe20000400000 */
[C---:B------:R-:W-:Y:S01]  /*1040*/  FMUL R13, R2.reuse, R17 ;  /* 0x00000011020d7220 */ /* 0x040fe20000400000 */
[C---:B------:R-:W-:Y:S02]  /*1050*/  FMUL R16, R2.reuse, R21 ;  /* 0x0000001502107220 */ /* 0x040fe40000400000 */
[----:B------:R-:W-:Y:S01]  /*1060*/  FMUL R14, R2, R19 ;  /* 0x00000013020e7220 */ /* 0x000fe20000400000 */
[----:B------:R-:W-:Y:S01]  /*1070*/  FFMA R10, R15, R22, R10 ;  /* 0x000000160f0a7223 */ /* 0x000fe2000000000a */
[----:B------:R-:W-:Y:S01]  /*1080*/  FFMA R8, R13, R20, R8 ;  /* 0x000000140d087223 */ /* 0x000fe20000000008 */
[----:B------:R-:W-:Y:S01]  /*1090*/  FFMA R11, R16, R23, R11 ;  /* 0x00000017100b7223 */ /* 0x000fe2000000000b */
[----:B------:R-:W-:Y:S01]  /*10a0*/  FFMA R9, R14, R12, R9 ;  /* 0x0000000c0e097223 */ /* 0x000fe20000000009 */
[----:B------:R-:W-:Y:S04]  /*10b0*/  STS.128 [R0], R4 ;  /* 0x0000000400007388 */ /* 0x000fe80000000c00 */
[----:B------:R-:W-:Y:S04]  /*10c0*/  STS.128 [R0+0x10], R8 ;  /* 0x0000100800007388 */ /* 0x000fe80000000c00 */
[----:B------:R-:W-:Y:S06]  /*10d0*/  BAR.SYNC 0x0 ;  /* 0x0000000000007b1d */ /* 0x000fec0000000000 */
[----:B------:R-:W0:Y:S04]  /*10e0*/  LDS.128 R12, [R28.X16] ;  /* 0x000000001c0c7984 */ /* 0x000e28000000cc00 */
[----:B------:R-:W1:Y:S01]  /*10f0*/  LDS.128 R16, [R28.X16+0x1000] ;  /* 0x001000001c107984 */ /* 0x000e62000000cc00 */
[----:B------:R-:W-:-:S04]  /*1100*/  LOP3.LUT R21, R27, UR4, RZ, 0xfc, !PT ;  /* 0x000000041b157c12 */ /* 0x000fc8000f8efcff */
[----:B------:R-:W-:Y:S01]  /*1110*/  ISETP.GE.U32.AND P0, PT, R21, 0x900, PT ;  /* 0x000009001500780c */ /* 0x000fe20003f06070 */
[----:B------:R-:W-:Y:S01]  /*1120*/  IMAD R20, R24, 0x900, R21 ;  /* 0x0000090018147824 */ /* 0x000fe200078e0215 */
[----:B------:R-:W-:-:S03]  /*1130*/  LOP3.LUT R23, R26, UR4, RZ, 0xfc, !PT ;  /* 0x000000041a177c12 */ /* 0x000fc6000f8efcff */
[----:B------:R-:W-:Y:S01]  /*1140*/  IMAD.WIDE R4, R20, R25, c[0x0][0x198] ;  /* 0x0000660014047625 */ /* 0x000fe200078e0219 */
[----:B------:R-:W-:-:S03]  /*1150*/  ISETP.GE.U32.AND P1, PT, R23, 0x900, PT ;  /* 0x000009001700780c */ /* 0x000fc60003f26070 */
[----:B------:R-:W-:-:S04]  /*1160*/  IMAD R22, R24, 0x900, R23 ;  /* 0x0000090018167824 */ /* 0x000fc800078e0217 */
[----:B------:R-:W-:Y:S01]  /*1170*/  IMAD.WIDE R6, R22, R25, c[0x0][0x198] ;  /* 0x0000660016067625 */ /* 0x000fe200078e0219 */
[----:B------:R-:W-:Y:S01]  /*1180*/  UMOV UR4, 0x800 ;  /* 0x0000080000047882 */ /* 0x000fe20000000000 */
[----:B0-----:R0:W-:Y:S01]  /*1190*/  @!P0 STG.E.128 [R4.64], R12 ;  /* 0x0000000c04008986 */ /* 0x0011e2000c101d06 */
[----:B------:R-:W-:Y:S01]  /*11a0*/  PLOP3.LUT P0, PT, PT, PT, UP0, 0x80, 0x0 ;  /* 0x000000000000781c */ /* 0x000fe20003f0f008 */
[----:B------:R-:W-:Y:S02]  /*11b0*/  UPLOP3.LUT UP0, UPT, UPT, UPT, UPT, 0x40, 0x0 ;  /* 0x000000000000789c */ /* 0x000fe40003f0e870 */
[----:B-1----:R0:W-:Y:S10]  /*11c0*/  @!P1 STG.E.128 [R6.64], R16 ;  /* 0x0000001006009986 */ /* 0x0021f4000c101d06 */
[----:B------:R-:W-:Y:S05]  /*11d0*/  @P0 BRA `(.L_x_0) ;  /* 0xfffff5f000000947 */ /* 0x000fea000383ffff */
[----:B------:R-:W-:Y:S05]  /*11e0*/  EXIT ;  /* 0x000000000000794d */ /* 0x000fea0003800000 */
.L_x_1:
[----:B------:R-:W-:-:S00]  /*11f0*/  BRA `(.L_x_1) ;  /* 0xfffffff000007947 */ /* 0x000fc0000383ffff */
[----:B------:R-:W-:-:S00]  /*1200*/  NOP ;  /* 0x0000000000007918 */ /* 0x000fc00000000000 */
[----:B------:R-:W-:-:S00]  /*1210*/  NOP ;  /* 0x0000000000007918 */ /* 0x000fc00000000000 */
[----:B------:R-:W-:-:S00]  /*1220*/  NOP ;  /* 0x0000000000007918 */ /* 0x000fc00000000000 */
[----:B------:R-:W-:-:S00]  /*1230*/  NOP ;  /* 0x0000000000007918 */ /* 0x000fc00000000000 */
[----:B------:R-:W-:-:S00]  /*1240*/  NOP ;  /* 0x0000000000007918 */ /* 0x000fc00000000000 */
[----:B------:R-:W-:-:S00]  /*1250*/  NOP ;  /* 0x0000000000007918 */ /* 0x000fc00000000000 */
[----:B------:R-:W-:-:S00]  /*1260*/  NOP ;  /* 0x0000000000007918 */ /* 0x000fc00000000000 */
[----:B------:R-:W-:-:S00]  /*1270*/  NOP ;  /* 0x0000000000007918 */ /* 0x000fc00000000000 */
.L_x_2:


//--------------------- .nv.global.init           --------------------------
	.section	.nv.global.init,"aw",@progbits
.nv.global.init:
	.type		_$_str,@object
	.size		_$_str,(.L_0 - _$_str)
_$_str:
        /*0000*/ 	.byte	0x5f, 0x5f, 0x43, 0x55, 0x44, 0x41, 0x5f, 0x46, 0x54, 0x5a, 0x00
.L_0:


//--------------------- .nv.shared.triton__0d1d2d3d4d5d6d7d8de9de --------------------------
	.section	.nv.shared.triton__0d1d2d3d4d5d6d7d8de9de,"aw",@nobits
	.align	16
